//
// Generated by NVIDIA NVVM Compiler
//
// Compiler Build ID: CL-36424714
// Cuda compilation tools, release 13.0, V13.0.88
// Based on NVVM 20.0.0
//

.version 9.0
.target sm_100
.address_size 64

	// .globl	_Z8printGpuPfi
.extern .func  (.param .b32 func_retval0) vprintf
(
	.param .b64 vprintf_param_0,
	.param .b64 vprintf_param_1
)
;
.global .align 1 .b8 $str[7] = {37, 48, 46, 49, 102, 9};
.global .align 1 .b8 $str$1[2] = {10};

.visible .entry _Z8printGpuPfi(
	.param .u64 .ptr .align 1 _Z8printGpuPfi_param_0,
	.param .u32 _Z8printGpuPfi_param_1
)
{
	.local .align 8 .b8 	__local_depot0[8];
	.reg .b64 	%SP;
	.reg .b64 	%SPL;
	.reg .pred 	%p<12>;
	.reg .b32 	%r<94>;
	.reg .b32 	%f<32>;
	.reg .b64 	%rd<53>;
	.reg .b64 	%fd<32>;

	mov.u64 	%SPL, __local_depot0;
	cvta.local.u64 	%SP, %SPL;
	ld.param.u64 	%rd7, [_Z8printGpuPfi_param_0];
	ld.param.u32 	%r16, [_Z8printGpuPfi_param_1];
	cvta.to.global.u64 	%rd1, %rd7;
	setp.lt.s32 	%p1, %r16, 1;
	@%p1 bra 	$L__BB0_16;
	and.b32  	%r1, %r16, 15;
	and.b32  	%r2, %r16, 7;
	and.b32  	%r3, %r16, 2147483632;
	and.b32  	%r4, %r16, 3;
	mov.b32 	%r89, 0;
	mov.u64 	%rd50, $str$1;
	add.u64 	%rd14, %SP, 0;
	mov.u64 	%rd37, $str;
$L__BB0_2:
	setp.lt.u32 	%p2, %r16, 16;
	mul.lo.s32 	%r6, %r89, %r16;
	mov.b32 	%r92, 0;
	@%p2 bra 	$L__BB0_5;
	and.b32  	%r19, %r16, 2147483632;
	neg.s32 	%r90, %r19;
	mul.wide.u32 	%rd8, %r6, 4;
	add.s64 	%rd9, %rd1, %rd8;
	add.s64 	%rd52, %rd9, 32;
$L__BB0_4:
	.pragma "nounroll";
	ld.global.f32 	%f1, [%rd52+-32];
	cvt.f64.f32 	%fd1, %f1;
	add.u64 	%rd10, %SP, 0;
	add.u64 	%rd11, %SPL, 0;
	st.local.f64 	[%rd11], %fd1;
	mov.u64 	%rd12, $str;
	cvta.global.u64 	%rd13, %rd12;
	{ // callseq 0, 0
	.param .b64 param0;
	st.param.b64 	[param0], %rd13;
	.param .b64 param1;
	st.param.b64 	[param1], %rd10;
	.param .b32 retval0;
	call.uni (retval0), 
	vprintf, 
	(
	param0, 
	param1
	);
	ld.param.b32 	%r20, [retval0];
	} // callseq 0
	ld.global.f32 	%f2, [%rd52+-28];
	cvt.f64.f32 	%fd2, %f2;
	st.local.f64 	[%rd11], %fd2;
	{ // callseq 1, 0
	.param .b64 param0;
	st.param.b64 	[param0], %rd13;
	.param .b64 param1;
	st.param.b64 	[param1], %rd10;
	.param .b32 retval0;
	call.uni (retval0), 
	vprintf, 
	(
	param0, 
	param1
	);
	ld.param.b32 	%r22, [retval0];
	} // callseq 1
	ld.global.f32 	%f3, [%rd52+-24];
	cvt.f64.f32 	%fd3, %f3;
	st.local.f64 	[%rd11], %fd3;
	{ // callseq 2, 0
	.param .b64 param0;
	st.param.b64 	[param0], %rd13;
	.param .b64 param1;
	st.param.b64 	[param1], %rd10;
	.param .b32 retval0;
	call.uni (retval0), 
	vprintf, 
	(
	param0, 
	param1
	);
	ld.param.b32 	%r24, [retval0];
	} // callseq 2
	ld.global.f32 	%f4, [%rd52+-20];
	cvt.f64.f32 	%fd4, %f4;
	st.local.f64 	[%rd11], %fd4;
	{ // callseq 3, 0
	.param .b64 param0;
	st.param.b64 	[param0], %rd13;
	.param .b64 param1;
	st.param.b64 	[param1], %rd10;
	.param .b32 retval0;
	call.uni (retval0), 
	vprintf, 
	(
	param0, 
	param1
	);
	ld.param.b32 	%r26, [retval0];
	} // callseq 3
	ld.global.f32 	%f5, [%rd52+-16];
	cvt.f64.f32 	%fd5, %f5;
	st.local.f64 	[%rd11], %fd5;
	{ // callseq 4, 0
	.param .b64 param0;
	st.param.b64 	[param0], %rd13;
	.param .b64 param1;
	st.param.b64 	[param1], %rd10;
	.param .b32 retval0;
	call.uni (retval0), 
	vprintf, 
	(
	param0, 
	param1
	);
	ld.param.b32 	%r28, [retval0];
	} // callseq 4
	ld.global.f32 	%f6, [%rd52+-12];
	cvt.f64.f32 	%fd6, %f6;
	st.local.f64 	[%rd11], %fd6;
	{ // callseq 5, 0
	.param .b64 param0;
	st.param.b64 	[param0], %rd13;
	.param .b64 param1;
	st.param.b64 	[param1], %rd10;
	.param .b32 retval0;
	call.uni (retval0), 
	vprintf, 
	(
	param0, 
	param1
	);
	ld.param.b32 	%r30, [retval0];
	} // callseq 5
	ld.global.f32 	%f7, [%rd52+-8];
	cvt.f64.f32 	%fd7, %f7;
	st.local.f64 	[%rd11], %fd7;
	{ // callseq 6, 0
	.param .b64 param0;
	st.param.b64 	[param0], %rd13;
	.param .b64 param1;
	st.param.b64 	[param1], %rd10;
	.param .b32 retval0;
	call.uni (retval0), 
	vprintf, 
	(
	param0, 
	param1
	);
	ld.param.b32 	%r32, [retval0];
	} // callseq 6
	ld.global.f32 	%f8, [%rd52+-4];
	cvt.f64.f32 	%fd8, %f8;
	st.local.f64 	[%rd11], %fd8;
	{ // callseq 7, 0
	.param .b64 param0;
	st.param.b64 	[param0], %rd13;
	.param .b64 param1;
	st.param.b64 	[param1], %rd10;
	.param .b32 retval0;
	call.uni (retval0), 
	vprintf, 
	(
	param0, 
	param1
	);
	ld.param.b32 	%r34, [retval0];
	} // callseq 7
	ld.global.f32 	%f9, [%rd52];
	cvt.f64.f32 	%fd9, %f9;
	st.local.f64 	[%rd11], %fd9;
	{ // callseq 8, 0
	.param .b64 param0;
	st.param.b64 	[param0], %rd13;
	.param .b64 param1;
	st.param.b64 	[param1], %rd10;
	.param .b32 retval0;
	call.uni (retval0), 
	vprintf, 
	(
	param0, 
	param1
	);
	ld.param.b32 	%r36, [retval0];
	} // callseq 8
	ld.global.f32 	%f10, [%rd52+4];
	cvt.f64.f32 	%fd10, %f10;
	st.local.f64 	[%rd11], %fd10;
	{ // callseq 9, 0
	.param .b64 param0;
	st.param.b64 	[param0], %rd13;
	.param .b64 param1;
	st.param.b64 	[param1], %rd10;
	.param .b32 retval0;
	call.uni (retval0), 
	vprintf, 
	(
	param0, 
	param1
	);
	ld.param.b32 	%r38, [retval0];
	} // callseq 9
	ld.global.f32 	%f11, [%rd52+8];
	cvt.f64.f32 	%fd11, %f11;
	st.local.f64 	[%rd11], %fd11;
	{ // callseq 10, 0
	.param .b64 param0;
	st.param.b64 	[param0], %rd13;
	.param .b64 param1;
	st.param.b64 	[param1], %rd10;
	.param .b32 retval0;
	call.uni (retval0), 
	vprintf, 
	(
	param0, 
	param1
	);
	ld.param.b32 	%r40, [retval0];
	} // callseq 10
	ld.global.f32 	%f12, [%rd52+12];
	cvt.f64.f32 	%fd12, %f12;
	st.local.f64 	[%rd11], %fd12;
	{ // callseq 11, 0
	.param .b64 param0;
	st.param.b64 	[param0], %rd13;
	.param .b64 param1;
	st.param.b64 	[param1], %rd10;
	.param .b32 retval0;
	call.uni (retval0), 
	vprintf, 
	(
	param0, 
	param1
	);
	ld.param.b32 	%r42, [retval0];
	} // callseq 11
	ld.global.f32 	%f13, [%rd52+16];
	cvt.f64.f32 	%fd13, %f13;
	st.local.f64 	[%rd11], %fd13;
	{ // callseq 12, 0
	.param .b64 param0;
	st.param.b64 	[param0], %rd13;
	.param .b64 param1;
	st.param.b64 	[param1], %rd10;
	.param .b32 retval0;
	call.uni (retval0), 
	vprintf, 
	(
	param0, 
	param1
	);
	ld.param.b32 	%r44, [retval0];
	} // callseq 12
	ld.global.f32 	%f14, [%rd52+20];
	cvt.f64.f32 	%fd14, %f14;
	st.local.f64 	[%rd11], %fd14;
	{ // callseq 13, 0
	.param .b64 param0;
	st.param.b64 	[param0], %rd13;
	.param .b64 param1;
	st.param.b64 	[param1], %rd10;
	.param .b32 retval0;
	call.uni (retval0), 
	vprintf, 
	(
	param0, 
	param1
	);
	ld.param.b32 	%r46, [retval0];
	} // callseq 13
	ld.global.f32 	%f15, [%rd52+24];
	cvt.f64.f32 	%fd15, %f15;
	st.local.f64 	[%rd11], %fd15;
	{ // callseq 14, 0
	.param .b64 param0;
	st.param.b64 	[param0], %rd13;
	.param .b64 param1;
	st.param.b64 	[param1], %rd10;
	.param .b32 retval0;
	call.uni (retval0), 
	vprintf, 
	(
	param0, 
	param1
	);
	ld.param.b32 	%r48, [retval0];
	} // callseq 14
	ld.global.f32 	%f16, [%rd52+28];
	cvt.f64.f32 	%fd16, %f16;
	st.local.f64 	[%rd11], %fd16;
	{ // callseq 15, 0
	.param .b64 param0;
	st.param.b64 	[param0], %rd13;
	.param .b64 param1;
	st.param.b64 	[param1], %rd10;
	.param .b32 retval0;
	call.uni (retval0), 
	vprintf, 
	(
	param0, 
	param1
	);
	ld.param.b32 	%r50, [retval0];
	} // callseq 15
	add.s32 	%r90, %r90, 16;
	add.s64 	%rd52, %rd52, 64;
	setp.ne.s32 	%p3, %r90, 0;
	mov.u32 	%r92, %r3;
	@%p3 bra 	$L__BB0_4;
$L__BB0_5:
	setp.eq.s32 	%p4, %r1, 0;
	@%p4 bra 	$L__BB0_15;
	cvta.to.local.u64 	%rd5, %rd14;
	add.s32 	%r52, %r1, -1;
	setp.lt.u32 	%p5, %r52, 7;
	@%p5 bra 	$L__BB0_8;
	add.s32 	%r53, %r92, %r6;
	mul.wide.u32 	%rd15, %r53, 4;
	add.s64 	%rd16, %rd1, %rd15;
	ld.global.f32 	%f17, [%rd16];
	cvt.f64.f32 	%fd17, %f17;
	st.local.f64 	[%rd5], %fd17;
	cvta.global.u64 	%rd18, %rd37;
	{ // callseq 16, 0
	.param .b64 param0;
	st.param.b64 	[param0], %rd18;
	.param .b64 param1;
	st.param.b64 	[param1], %rd14;
	.param .b32 retval0;
	call.uni (retval0), 
	vprintf, 
	(
	param0, 
	param1
	);
	ld.param.b32 	%r54, [retval0];
	} // callseq 16
	cvt.u64.u32 	%rd20, %r6;
	cvt.u64.u32 	%rd21, %r92;
	add.s64 	%rd22, %rd21, %rd20;
	shl.b64 	%rd23, %rd22, 2;
	add.s64 	%rd24, %rd1, %rd23;
	ld.global.f32 	%f18, [%rd24+4];
	cvt.f64.f32 	%fd18, %f18;
	st.local.f64 	[%rd5], %fd18;
	{ // callseq 17, 0
	.param .b64 param0;
	st.param.b64 	[param0], %rd18;
	.param .b64 param1;
	st.param.b64 	[param1], %rd14;
	.param .b32 retval0;
	call.uni (retval0), 
	vprintf, 
	(
	param0, 
	param1
	);
	ld.param.b32 	%r56, [retval0];
	} // callseq 17
	ld.global.f32 	%f19, [%rd24+8];
	cvt.f64.f32 	%fd19, %f19;
	st.local.f64 	[%rd5], %fd19;
	{ // callseq 18, 0
	.param .b64 param0;
	st.param.b64 	[param0], %rd18;
	.param .b64 param1;
	st.param.b64 	[param1], %rd14;
	.param .b32 retval0;
	call.uni (retval0), 
	vprintf, 
	(
	param0, 
	param1
	);
	ld.param.b32 	%r58, [retval0];
	} // callseq 18
	ld.global.f32 	%f20, [%rd24+12];
	cvt.f64.f32 	%fd20, %f20;
	st.local.f64 	[%rd5], %fd20;
	{ // callseq 19, 0
	.param .b64 param0;
	st.param.b64 	[param0], %rd18;
	.param .b64 param1;
	st.param.b64 	[param1], %rd14;
	.param .b32 retval0;
	call.uni (retval0), 
	vprintf, 
	(
	param0, 
	param1
	);
	ld.param.b32 	%r60, [retval0];
	} // callseq 19
	ld.global.f32 	%f21, [%rd24+16];
	cvt.f64.f32 	%fd21, %f21;
	st.local.f64 	[%rd5], %fd21;
	{ // callseq 20, 0
	.param .b64 param0;
	st.param.b64 	[param0], %rd18;
	.param .b64 param1;
	st.param.b64 	[param1], %rd14;
	.param .b32 retval0;
	call.uni (retval0), 
	vprintf, 
	(
	param0, 
	param1
	);
	ld.param.b32 	%r62, [retval0];
	} // callseq 20
	ld.global.f32 	%f22, [%rd24+20];
	cvt.f64.f32 	%fd22, %f22;
	st.local.f64 	[%rd5], %fd22;
	{ // callseq 21, 0
	.param .b64 param0;
	st.param.b64 	[param0], %rd18;
	.param .b64 param1;
	st.param.b64 	[param1], %rd14;
	.param .b32 retval0;
	call.uni (retval0), 
	vprintf, 
	(
	param0, 
	param1
	);
	ld.param.b32 	%r64, [retval0];
	} // callseq 21
	ld.global.f32 	%f23, [%rd24+24];
	cvt.f64.f32 	%fd23, %f23;
	st.local.f64 	[%rd5], %fd23;
	{ // callseq 22, 0
	.param .b64 param0;
	st.param.b64 	[param0], %rd18;
	.param .b64 param1;
	st.param.b64 	[param1], %rd14;
	.param .b32 retval0;
	call.uni (retval0), 
	vprintf, 
	(
	param0, 
	param1
	);
	ld.param.b32 	%r66, [retval0];
	} // callseq 22
	ld.global.f32 	%f24, [%rd24+28];
	cvt.f64.f32 	%fd24, %f24;
	st.local.f64 	[%rd5], %fd24;
	{ // callseq 23, 0
	.param .b64 param0;
	st.param.b64 	[param0], %rd18;
	.param .b64 param1;
	st.param.b64 	[param1], %rd14;
	.param .b32 retval0;
	call.uni (retval0), 
	vprintf, 
	(
	param0, 
	param1
	);
	ld.param.b32 	%r68, [retval0];
	} // callseq 23
	add.s32 	%r92, %r92, 8;
$L__BB0_8:
	setp.eq.s32 	%p6, %r2, 0;
	@%p6 bra 	$L__BB0_15;
	add.s32 	%r70, %r2, -1;
	setp.lt.u32 	%p7, %r70, 3;
	@%p7 bra 	$L__BB0_11;
	add.s32 	%r71, %r92, %r6;
	mul.wide.u32 	%rd25, %r71, 4;
	add.s64 	%rd26, %rd1, %rd25;
	ld.global.f32 	%f25, [%rd26];
	cvt.f64.f32 	%fd25, %f25;
	st.local.f64 	[%rd5], %fd25;
	cvta.global.u64 	%rd28, %rd37;
	{ // callseq 24, 0
	.param .b64 param0;
	st.param.b64 	[param0], %rd28;
	.param .b64 param1;
	st.param.b64 	[param1], %rd14;
	.param .b32 retval0;
	call.uni (retval0), 
	vprintf, 
	(
	param0, 
	param1
	);
	ld.param.b32 	%r72, [retval0];
	} // callseq 24
	cvt.u64.u32 	%rd30, %r6;
	cvt.u64.u32 	%rd31, %r92;
	add.s64 	%rd32, %rd31, %rd30;
	shl.b64 	%rd33, %rd32, 2;
	add.s64 	%rd34, %rd1, %rd33;
	ld.global.f32 	%f26, [%rd34+4];
	cvt.f64.f32 	%fd26, %f26;
	st.local.f64 	[%rd5], %fd26;
	{ // callseq 25, 0
	.param .b64 param0;
	st.param.b64 	[param0], %rd28;
	.param .b64 param1;
	st.param.b64 	[param1], %rd14;
	.param .b32 retval0;
	call.uni (retval0), 
	vprintf, 
	(
	param0, 
	param1
	);
	ld.param.b32 	%r74, [retval0];
	} // callseq 25
	ld.global.f32 	%f27, [%rd34+8];
	cvt.f64.f32 	%fd27, %f27;
	st.local.f64 	[%rd5], %fd27;
	{ // callseq 26, 0
	.param .b64 param0;
	st.param.b64 	[param0], %rd28;
	.param .b64 param1;
	st.param.b64 	[param1], %rd14;
	.param .b32 retval0;
	call.uni (retval0), 
	vprintf, 
	(
	param0, 
	param1
	);
	ld.param.b32 	%r76, [retval0];
	} // callseq 26
	ld.global.f32 	%f28, [%rd34+12];
	cvt.f64.f32 	%fd28, %f28;
	st.local.f64 	[%rd5], %fd28;
	{ // callseq 27, 0
	.param .b64 param0;
	st.param.b64 	[param0], %rd28;
	.param .b64 param1;
	st.param.b64 	[param1], %rd14;
	.param .b32 retval0;
	call.uni (retval0), 
	vprintf, 
	(
	param0, 
	param1
	);
	ld.param.b32 	%r78, [retval0];
	} // callseq 27
	add.s32 	%r92, %r92, 4;
$L__BB0_11:
	setp.eq.s32 	%p8, %r4, 0;
	@%p8 bra 	$L__BB0_15;
	setp.eq.s32 	%p9, %r4, 1;
	add.s32 	%r80, %r92, %r6;
	mul.wide.u32 	%rd35, %r80, 4;
	add.s64 	%rd36, %rd1, %rd35;
	ld.global.f32 	%f29, [%rd36];
	cvt.f64.f32 	%fd29, %f29;
	st.local.f64 	[%rd5], %fd29;
	cvta.global.u64 	%rd38, %rd37;
	{ // callseq 28, 0
	.param .b64 param0;
	st.param.b64 	[param0], %rd38;
	.param .b64 param1;
	st.param.b64 	[param1], %rd14;
	.param .b32 retval0;
	call.uni (retval0), 
	vprintf, 
	(
	param0, 
	param1
	);
	ld.param.b32 	%r81, [retval0];
	} // callseq 28
	@%p9 bra 	$L__BB0_15;
	setp.eq.s32 	%p10, %r4, 2;
	cvt.u64.u32 	%rd40, %r6;
	cvt.u64.u32 	%rd41, %r92;
	add.s64 	%rd42, %rd41, %rd40;
	shl.b64 	%rd43, %rd42, 2;
	add.s64 	%rd6, %rd1, %rd43;
	ld.global.f32 	%f30, [%rd6+4];
	cvt.f64.f32 	%fd30, %f30;
	st.local.f64 	[%rd5], %fd30;
	cvta.global.u64 	%rd45, %rd37;
	{ // callseq 29, 0
	.param .b64 param0;
	st.param.b64 	[param0], %rd45;
	.param .b64 param1;
	st.param.b64 	[param1], %rd14;
	.param .b32 retval0;
	call.uni (retval0), 
	vprintf, 
	(
	param0, 
	param1
	);
	ld.param.b32 	%r83, [retval0];
	} // callseq 29
	@%p10 bra 	$L__BB0_15;
	ld.global.f32 	%f31, [%rd6+8];
	cvt.f64.f32 	%fd31, %f31;
	st.local.f64 	[%rd5], %fd31;
	cvta.global.u64 	%rd48, %rd37;
	{ // callseq 30, 0
	.param .b64 param0;
	st.param.b64 	[param0], %rd48;
	.param .b64 param1;
	st.param.b64 	[param1], %rd14;
	.param .b32 retval0;
	call.uni (retval0), 
	vprintf, 
	(
	param0, 
	param1
	);
	ld.param.b32 	%r85, [retval0];
	} // callseq 30
$L__BB0_15:
	cvta.global.u64 	%rd51, %rd50;
	{ // callseq 31, 0
	.param .b64 param0;
	st.param.b64 	[param0], %rd51;
	.param .b64 param1;
	st.param.b64 	[param1], 0;
	.param .b32 retval0;
	call.uni (retval0), 
	vprintf, 
	(
	param0, 
	param1
	);
	ld.param.b32 	%r87, [retval0];
	} // callseq 31
	add.s32 	%r89, %r89, 1;
	setp.ne.s32 	%p11, %r89, %r16;
	@%p11 bra 	$L__BB0_2;
$L__BB0_16:
	ret;

}
	// .globl	_Z8Aloop_FWPfiiii
.visible .entry _Z8Aloop_FWPfiiii(
	.param .u64 .ptr .align 1 _Z8Aloop_FWPfiiii_param_0,
	.param .u32 _Z8Aloop_FWPfiiii_param_1,
	.param .u32 _Z8Aloop_FWPfiiii_param_2,
	.param .u32 _Z8Aloop_FWPfiiii_param_3,
	.param .u32 _Z8Aloop_FWPfiiii_param_4
)
{
	.reg .pred 	%p<2>;
	.reg .b32 	%r<14>;
	.reg .b32 	%f<6>;
	.reg .b64 	%rd<9>;

	ld.param.u64 	%rd1, [_Z8Aloop_FWPfiiii_param_0];
	ld.param.u32 	%r1, [_Z8Aloop_FWPfiiii_param_1];
	ld.param.u32 	%r2, [_Z8Aloop_FWPfiiii_param_2];
	ld.param.u32 	%r3, [_Z8Aloop_FWPfiiii_param_3];
	ld.param.u32 	%r4, [_Z8Aloop_FWPfiiii_param_4];
	mov.u32 	%r5, %ctaid.x;
	mov.u32 	%r6, %ntid.x;
	mov.u32 	%r7, %tid.x;
	mad.lo.s32 	%r8, %r5, %r6, %r7;
	setp.ge.s32 	%p1, %r8, %r4;
	@%p1 bra 	$L__BB1_2;
	cvta.to.global.u64 	%rd2, %rd1;
	shl.b32 	%r9, %r1, 3;
	add.s32 	%r10, %r9, %r3;
	mul.wide.s32 	%rd3, %r10, 4;
	add.s64 	%rd4, %rd2, %rd3;
	ld.global.f32 	%f1, [%rd4];
	shl.b32 	%r11, %r3, 3;
	add.s32 	%r12, %r11, %r2;
	mul.wide.s32 	%rd5, %r12, 4;
	add.s64 	%rd6, %rd2, %rd5;
	ld.global.f32 	%f2, [%rd6];
	add.f32 	%f3, %f1, %f2;
	add.s32 	%r13, %r9, %r2;
	mul.wide.s32 	%rd7, %r13, 4;
	add.s64 	%rd8, %rd2, %rd7;
	ld.global.f32 	%f4, [%rd8];
	min.f32 	%f5, %f3, %f4;
	st.global.f32 	[%rd8], %f5;
$L__BB1_2:
	ret;

}


// ===== COMPILED SASS (sm_100) =====

	.target	sm_100

	.elftype	@"ET_EXEC"


//--------------------- .note.nv.tkinfo           --------------------------
	.section	.note.nv.tkinfo,"",@"SHT_NOTE"
	.sectionflags	@"SHF_NOTE_NV_TKINFO"
	.tkinfo
        /*0018*/ 	.word	0x00000002
        /*0030*/ 	.string	""
        /*0030*/ 	.string	"ptxas"
        /*0030*/ 	.string	"Cuda compilation tools, release 13.0, V13.0.88"
        /*0030*/ 	.string	"Build cuda_13.0.r13.0/compiler.36424714_0"
        /*0030*/ 	.string	"-arch sm_100 -m 64 "



//--------------------- .note.nv.cuinfo           --------------------------
	.section	.note.nv.cuinfo,"",@"SHT_NOTE"
	.sectionflags	@"SHF_NOTE_NV_CUINFO"
        /*0018*/ 	.short	0x0002
        /*001a*/ 	.short	0x0064
        /*001c*/ 	.short	0x0082
	.zero		2


//--------------------- .nv.info                  --------------------------
	.section	.nv.info,"",@"SHT_CUDA_INFO"
	.align	4


	//----- nvinfo : EIATTR_REGCOUNT
	.align		4
        /*0000*/ 	.byte	0x04, 0x2f
        /*0002*/ 	.short	(.L_3 - .L_2)
	.align		4
.L_2:
        /*0004*/ 	.word	index@(_Z8printGpuPfi)
        /*0008*/ 	.word	0x00000020


	//----- nvinfo : EIATTR_FRAME_SIZE
	.align		4
.L_3:
        /*000c*/ 	.byte	0x04, 0x11
        /*000e*/ 	.short	(.L_5 - .L_4)
	.align		4
.L_4:
        /*0010*/ 	.word	index@(_Z8printGpuPfi)
        /*0014*/ 	.word	0x00000008


	//----- nvinfo : EIATTR_REGCOUNT
	.align		4
.L_5:
        /*0018*/ 	.byte	0x04, 0x2f
        /*001a*/ 	.short	(.L_7 - .L_6)
	.align		4
.L_6:
        /*001c*/ 	.word	index@(_Z8Aloop_FWPfiiii)
        /*0020*/ 	.word	0x0000000c


	//----- nvinfo : EIATTR_FRAME_SIZE
	.align		4
.L_7:
        /*0024*/ 	.byte	0x04, 0x11
        /*0026*/ 	.short	(.L_9 - .L_8)
	.align		4
.L_8:
        /*0028*/ 	.word	index@(_Z8Aloop_FWPfiiii)
        /*002c*/ 	.word	0x00000000


	//----- nvinfo : EIATTR_MIN_STACK_SIZE
	.align		4
.L_9:
        /*0030*/ 	.byte	0x04, 0x12
        /*0032*/ 	.short	(.L_11 - .L_10)
	.align		4
.L_10:
        /*0034*/ 	.word	index@(_Z8Aloop_FWPfiiii)
        /*0038*/ 	.word	0x00000000


	//----- nvinfo : EIATTR_MIN_STACK_SIZE
	.align		4
.L_11:
        /*003c*/ 	.byte	0x04, 0x12
        /*003e*/ 	.short	(.L_13 - .L_12)
	.align		4
.L_12:
        /*0040*/ 	.word	index@(_Z8printGpuPfi)
        /*0044*/ 	.word	0x00000008
.L_13:


//--------------------- .nv.compat                --------------------------
	.section	.nv.compat,"",@"SHT_CUDA_COMPAT_INFO"
	.align	4
        /*0000*/ 	.byte	0x02, 0x09, 0x00, 0x00, 0x02, 0x02, 0x01, 0x00, 0x02, 0x05, 0x05, 0x00, 0x03, 0x07, 0x01, 0x01
        /*0010*/ 	.byte	0x02, 0x03, 0x00, 0x00, 0x02, 0x06, 0x01, 0x00, 0x04, 0x0b, 0x08, 0x00, 0x09, 0x00, 0x00, 0x00
        /*0020*/ 	.byte	0x00, 0x00, 0x00, 0x00


//--------------------- .nv.info._Z8Aloop_FWPfiiii --------------------------
	.section	.nv.info._Z8Aloop_FWPfiiii,"",@"SHT_CUDA_INFO"
	.sectionflags	@""
	.align	4


	//----- nvinfo : EIATTR_CUDA_API_VERSION
	.align		4
        /*0000*/ 	.byte	0x04, 0x37
        /*0002*/ 	.short	(.L_15 - .L_14)
.L_14:
        /*0004*/ 	.word	0x00000082


	//----- nvinfo : EIATTR_KPARAM_INFO
	.align		4
.L_15:
        /*0008*/ 	.byte	0x04, 0x17
        /*000a*/ 	.short	(.L_17 - .L_16)
.L_16:
        /*000c*/ 	.word	0x00000000
        /*0010*/ 	.short	0x0004
        /*0012*/ 	.short	0x0014
        /*0014*/ 	.byte	0x00, 0xf0, 0x11, 0x00


	//----- nvinfo : EIATTR_KPARAM_INFO
	.align		4
.L_17:
        /*0018*/ 	.byte	0x04, 0x17
        /*001a*/ 	.short	(.L_19 - .L_18)
.L_18:
        /*001c*/ 	.word	0x00000000
        /*0020*/ 	.short	0x0003
        /*0022*/ 	.short	0x0010
        /*0024*/ 	.byte	0x00, 0xf0, 0x11, 0x00


	//----- nvinfo : EIATTR_KPARAM_INFO
	.align		4
.L_19:
        /*0028*/ 	.byte	0x04, 0x17
        /*002a*/ 	.short	(.L_21 - .L_20)
.L_20:
        /*002c*/ 	.word	0x00000000
        /*0030*/ 	.short	0x0002
        /*0032*/ 	.short	0x000c
        /*0034*/ 	.byte	0x00, 0xf0, 0x11, 0x00


	//----- nvinfo : EIATTR_KPARAM_INFO
	.align		4
.L_21:
        /*0038*/ 	.byte	0x04, 0x17
        /*003a*/ 	.short	(.L_23 - .L_22)
.L_22:
        /*003c*/ 	.word	0x00000000
        /*0040*/ 	.short	0x0001
        /*0042*/ 	.short	0x0008
        /*0044*/ 	.byte	0x00, 0xf0, 0x11, 0x00


	//----- nvinfo : EIATTR_KPARAM_INFO
	.align		4
.L_23:
        /*0048*/ 	.byte	0x04, 0x17
        /*004a*/ 	.short	(.L_25 - .L_24)
.L_24:
        /*004c*/ 	.word	0x00000000
        /*0050*/ 	.short	0x0000
        /*0052*/ 	.short	0x0000
        /*0054*/ 	.byte	0x00, 0xf5, 0x21, 0x00


	//----- nvinfo : EIATTR_SPARSE_MMA_MASK
	.align		4
.L_25:
        /*0058*/ 	.byte	0x03, 0x50
        /*005a*/ 	.short	0x0000


	//----- nvinfo : EIATTR_MAXREG_COUNT
	.align		4
        /*005c*/ 	.byte	0x03, 0x1b
        /*005e*/ 	.short	0x00ff


	//----- nvinfo : EIATTR_MERCURY_ISA_VERSION
	.align		4
        /*0060*/ 	.byte	0x03, 0x5f
        /*0062*/ 	.short	0x0101


	//----- nvinfo : EIATTR_VRC_CTA_INIT_COUNT
	.align		4
        /*0064*/ 	.byte	0x02, 0x4a
	.zero		1
	.zero		1


	//----- nvinfo : EIATTR_EXIT_INSTR_OFFSETS
	.align		4
        /*0068*/ 	.byte	0x04, 0x1c
        /*006a*/ 	.short	(.L_27 - .L_26)


	//   ....[0]....
.L_26:
        /*006c*/ 	.word	0x00000070


	//   ....[1]....
        /*0070*/ 	.word	0x00000180


	//----- nvinfo : EIATTR_CBANK_PARAM_SIZE
	.align		4
.L_27:
        /*0074*/ 	.byte	0x03, 0x19
        /*0076*/ 	.short	0x0018


	//----- nvinfo : EIATTR_PARAM_CBANK
	.align		4
        /*0078*/ 	.byte	0x04, 0x0a
        /*007a*/ 	.short	(.L_29 - .L_28)
	.align		4
.L_28:
        /*007c*/ 	.word	index@(.nv.constant0._Z8Aloop_FWPfiiii)
        /*0080*/ 	.short	0x0380
        /*0082*/ 	.short	0x0018


	//----- nvinfo : EIATTR_SW_WAR
	.align		4
.L_29:
        /*0084*/ 	.byte	0x04, 0x36
        /*0086*/ 	.short	(.L_31 - .L_30)
.L_30:
        /*0088*/ 	.word	0x00000008
.L_31:


//--------------------- .nv.info._Z8printGpuPfi   --------------------------
	.section	.nv.info._Z8printGpuPfi,"",@"SHT_CUDA_INFO"
	.sectionflags	@""
	.align	4


	//----- nvinfo : EIATTR_CUDA_API_VERSION
	.align		4
        /*0000*/ 	.byte	0x04, 0x37
        /*0002*/ 	.short	(.L_33 - .L_32)
.L_32:
        /*0004*/ 	.word	0x00000082


	//----- nvinfo : EIATTR_KPARAM_INFO
	.align		4
.L_33:
        /*0008*/ 	.byte	0x04, 0x17
        /*000a*/ 	.short	(.L_35 - .L_34)
.L_34:
        /*000c*/ 	.word	0x00000000
        /*0010*/ 	.short	0x0001
        /*0012*/ 	.short	0x0008
        /*0014*/ 	.byte	0x00, 0xf0, 0x11, 0x00


	//----- nvinfo : EIATTR_KPARAM_INFO
	.align		4
.L_35:
        /*0018*/ 	.byte	0x04, 0x17
        /*001a*/ 	.short	(.L_37 - .L_36)
.L_36:
        /*001c*/ 	.word	0x00000000
        /*0020*/ 	.short	0x0000
        /*0022*/ 	.short	0x0000
        /*0024*/ 	.byte	0x00, 0xf5, 0x21, 0x00


	//----- nvinfo : EIATTR_SPARSE_MMA_MASK
	.align		4
.L_37:
        /*0028*/ 	.byte	0x03, 0x50
        /*002a*/ 	.short	0x0000


	//----- nvinfo : EIATTR_MAXREG_COUNT
	.align		4
        /*002c*/ 	.byte	0x03, 0x1b
        /*002e*/ 	.short	0x00ff


	//----- nvinfo : EIATTR_EXTERNS
	.align		4
        /*0030*/ 	.byte	0x04, 0x0f
        /*0032*/ 	.short	(.L_39 - .L_38)


	//   ....[0]....
	.align		4
.L_38:
        /*0034*/ 	.word	index@(vprintf)


	//----- nvinfo : EIATTR_MERCURY_ISA_VERSION
	.align		4
.L_39:
        /*0038*/ 	.byte	0x03, 0x5f
        /*003a*/ 	.short	0x0101


	//----- nvinfo : EIATTR_VRC_CTA_INIT_COUNT
	.align		4
        /*003c*/ 	.byte	0x02, 0x4a
	.zero		1
	.zero		1


	//----- nvinfo : EIATTR_SYSCALL_OFFSETS
	.align		4
        /*0040*/ 	.byte	0x04, 0x46
        /*0042*/ 	.short	(.L_41 - .L_40)


	//   ....[0]....
.L_40:
        /*0044*/ 	.word	0x00000290


	//   ....[1]....
        /*0048*/ 	.word	0x00000350


	//   ....[2]....
        /*004c*/ 	.word	0x00000400


	//   ....[3]....
        /*0050*/ 	.word	0x000004b0


	//   ....[4]....
        /*0054*/ 	.word	0x00000560


	//   ....[5]....
        /*0058*/ 	.word	0x00000610


	//   ....[6]....
        /*005c*/ 	.word	0x000006c0


	//   ....[7]....
        /*0060*/ 	.word	0x00000770


	//   ....[8]....
        /*0064*/ 	.word	0x00000820


	//   ....[9]....
        /*0068*/ 	.word	0x000008d0


	//   ....[10]....
        /*006c*/ 	.word	0x00000980


	//   ....[11]....
        /*0070*/ 	.word	0x00000a30


	//   ....[12]....
        /*0074*/ 	.word	0x00000ae0


	//   ....[13]....
        /*0078*/ 	.word	0x00000b90


	//   ....[14]....
        /*007c*/ 	.word	0x00000c40


	//   ....[15]....
        /*0080*/ 	.word	0x00000cf0


	//   ....[16]....
        /*0084*/ 	.word	0x00000ec0


	//   ....[17]....
        /*0088*/ 	.word	0x00000fd0


	//   ....[18]....
        /*008c*/ 	.word	0x00001080


	//   ....[19]....
        /*0090*/ 	.word	0x00001130


	//   ....[20]....
        /*0094*/ 	.word	0x000011e0


	//   ....[21]....
        /*0098*/ 	.word	0x00001290


	//   ....[22]....
        /*009c*/ 	.word	0x00001340


	//   ....[23]....
        /*00a0*/ 	.word	0x000013f0


	//   ....[24]....
        /*00a4*/ 	.word	0x00001550


	//   ....[25]....
        /*00a8*/ 	.word	0x00001660


	//   ....[26]....
        /*00ac*/ 	.word	0x00001710


	//   ....[27]....
        /*00b0*/ 	.word	0x000017c0


	//   ....[28]....
        /*00b4*/ 	.word	0x00001900


	//   ....[29]....
        /*00b8*/ 	.word	0x00001a50


	//   ....[30]....
        /*00bc*/ 	.word	0x00001b20


	//   ....[31]....
        /*00c0*/ 	.word	0x00001ba0


	//----- nvinfo : EIATTR_EXIT_INSTR_OFFSETS
	.align		4
.L_41:
        /*00c4*/ 	.byte	0x04, 0x1c
        /*00c6*/ 	.short	(.L_43 - .L_42)


	//   ....[0]....
.L_42:
        /*00c8*/ 	.word	0x00000070


	//   ....[1]....
        /*00cc*/ 	.word	0x00001bd0


	//----- nvinfo : EIATTR_CRS_STACK_SIZE
	.align		4
.L_43:
        /*00d0*/ 	.byte	0x04, 0x1e
        /*00d2*/ 	.short	(.L_45 - .L_44)
.L_44:
        /*00d4*/ 	.word	0x00000000


	//----- nvinfo : EIATTR_CBANK_PARAM_SIZE
	.align		4
.L_45:
        /*00d8*/ 	.byte	0x03, 0x19
        /*00da*/ 	.short	0x000c


	//----- nvinfo : EIATTR_PARAM_CBANK
	.align		4
        /*00dc*/ 	.byte	0x04, 0x0a
        /*00de*/ 	.short	(.L_47 - .L_46)
	.align		4
.L_46:
        /*00e0*/ 	.word	index@(.nv.constant0._Z8printGpuPfi)
        /*00e4*/ 	.short	0x0380
        /*00e6*/ 	.short	0x000c


	//----- nvinfo : EIATTR_SW_WAR
	.align		4
.L_47:
        /*00e8*/ 	.byte	0x04, 0x36
        /*00ea*/ 	.short	(.L_49 - .L_48)
.L_48:
        /*00ec*/ 	.word	0x00000008
.L_49:


//--------------------- .nv.callgraph             --------------------------
	.section	.nv.callgraph,"",@"SHT_CUDA_CALLGRAPH"
	.align	4
	.sectionentsize	8
	.align		4
        /*0000*/ 	.word	0x00000000
	.align		4
        /*0004*/ 	.word	0xffffffff
	.align		4
        /*0008*/ 	.word	index@(_Z8printGpuPfi)
	.align		4
        /*000c*/ 	.word	index@(vprintf)
	.align		4
        /*0010*/ 	.word	0x00000000
	.align		4
        /*0014*/ 	.word	0xfffffffe
	.align		4
        /*0018*/ 	.word	0x00000000
	.align		4
        /*001c*/ 	.word	0xfffffffd
	.align		4
        /*0020*/ 	.word	0x00000000
	.align		4
        /*0024*/ 	.word	0xfffffffc


//--------------------- .nv.constant4             --------------------------
	.section	.nv.constant4,"a",@progbits
	.align	8
	.align		8
.nv.constant4:
        /*0000*/ 	.dword	$str
	.align		8
        /*0008*/ 	.dword	$str$1
	.align		8
        /*0010*/ 	.dword	vprintf


//--------------------- .text._Z8Aloop_FWPfiiii   --------------------------
	.section	.text._Z8Aloop_FWPfiiii,"ax",@progbits
	.align	128
        .global         _Z8Aloop_FWPfiiii
        .type           _Z8Aloop_FWPfiiii,@function
        .size           _Z8Aloop_FWPfiiii,(.L_x_39 - _Z8Aloop_FWPfiiii)
        .other          _Z8Aloop_FWPfiiii,@"STO_CUDA_ENTRY STV_DEFAULT"
_Z8Aloop_FWPfiiii:
.text._Z8Aloop_FWPfiiii:
[----:B------:R-:W-:Y:S01]  /*0000*/  LDC R1, c[0x0][0x37c] ;  /* 0x0000df00ff017b82 */ /* 0x000fe20000000800 */
[----:B------:R-:W0:Y:S07]  /*0010*/  S2R R3, SR_TID.X ;  /* 0x0000000000037919 */ /* 0x000e2e0000002100 */
[----:B------:R-:W0:Y:S01]  /*0020*/  S2UR UR4, SR_CTAID.X ;  /* 0x00000000000479c3 */ /* 0x000e220000002500 */
[----:B------:R-:W1:Y:S07]  /*0030*/  LDCU UR5, c[0x0][0x394] ;  /* 0x00007280ff0577ac */ /* 0x000e6e0008000800 */
[----:B------:R-:W0:Y:S02]  /*0040*/  LDC R0, c[0x0][0x360] ;  /* 0x0000d800ff007b82 */ /* 0x000e240000000800 */
[----:B0-----:R-:W-:-:S05]  /*0050*/  IMAD R0, R0, UR4, R3 ;  /* 0x0000000400007c24 */ /* 0x001fca000f8e0203 */
[----:B-1----:R-:W-:-:S13]  /*0060*/  ISETP.GE.AND P0, PT, R0, UR5, PT ;  /* 0x0000000500007c0c */ /* 0x002fda000bf06270 */
[----:B------:R-:W-:Y:S05]  /*0070*/  @P0 EXIT ;  /* 0x000000000000094d */ /* 0x000fea0003800000 */
[----:B------:R-:W0:Y:S01]  /*0080*/  LDC R5, c[0x0][0x390] ;  /* 0x0000e400ff057b82 */ /* 0x000e220000000800 */
[----:B------:R-:W1:Y:S07]  /*0090*/  LDCU.64 UR4, c[0x0][0x358] ;  /* 0x00006b00ff0477ac */ /* 0x000e6e0008000a00 */
[----:B------:R-:W0:Y:S08]  /*00a0*/  LDC.64 R8, c[0x0][0x388] ;  /* 0x0000e200ff087b82 */ /* 0x000e300000000a00 */
[----:B------:R-:W2:Y:S01]  /*00b0*/  LDC.64 R6, c[0x0][0x380] ;  /* 0x0000e000ff067b82 */ /* 0x000ea20000000a00 */
[----:B0-----:R-:W-:-:S02]  /*00c0*/  LEA R3, R8, R5, 0x3 ;  /* 0x0000000508037211 */ /* 0x001fc400078e18ff */
[-C--:B------:R-:W-:Y:S02]  /*00d0*/  LEA R5, R5, R9.reuse, 0x3 ;  /* 0x0000000905057211 */ /* 0x080fe400078e18ff */
[----:B------:R-:W-:Y:S01]  /*00e0*/  LEA R9, R8, R9, 0x3 ;  /* 0x0000000908097211 */ /* 0x000fe200078e18ff */
[----:B--2---:R-:W-:-:S04]  /*00f0*/  IMAD.WIDE R2, R3, 0x4, R6 ;  /* 0x0000000403027825 */ /* 0x004fc800078e0206 */
[--C-:B------:R-:W-:Y:S02]  /*0100*/  IMAD.WIDE R4, R5, 0x4, R6.reuse ;  /* 0x0000000405047825 */ /* 0x100fe400078e0206 */
[----:B-1----:R-:W2:Y:S02]  /*0110*/  LDG.E R2, desc[UR4][R2.64] ;  /* 0x0000000402027981 */ /* 0x002ea4000c1e1900 */
[----:B------:R-:W-:Y:S02]  /*0120*/  IMAD.WIDE R6, R9, 0x4, R6 ;  /* 0x0000000409067825 */ /* 0x000fe400078e0206 */
[----:B------:R-:W2:Y:S04]  /*0130*/  LDG.E R5, desc[UR4][R4.64] ;  /* 0x0000000404057981 */ /* 0x000ea8000c1e1900 */
[----:B------:R-:W3:Y:S01]  /*0140*/  LDG.E R9, desc[UR4][R6.64] ;  /* 0x0000000406097981 */ /* 0x000ee2000c1e1900 */
[----:B--2---:R-:W-:-:S05]  /*0150*/  FADD R0, R2, R5 ;  /* 0x0000000502007221 */ /* 0x004fca0000000000 */
[----:B---3--:R-:W-:-:S05]  /*0160*/  FMNMX R9, R0, R9, PT ;  /* 0x0000000900097209 */ /* 0x008fca0003800000 */
[----:B------:R-:W-:Y:S01]  /*0170*/  STG.E desc[UR4][R6.64], R9 ;  /* 0x0000000906007986 */ /* 0x000fe2000c101904 */
[----:B------:R-:W-:Y:S05]  /*0180*/  EXIT ;  /* 0x000000000000794d */ /* 0x000fea0003800000 */
.L_x_0:
[----:B------:R-:W-:-:S00]  /*0190*/  BRA `(.L_x_0) ;  /* 0xfffffffc00fc7947 */ /* 0x000fc0000383ffff */
[----:B------:R-:W-:-:S00]  /*01a0*/  NOP ;  /* 0x0000000000007918 */ /* 0x000fc00000000000 */
        /* <DEDUP_REMOVED lines=13> */
.L_x_39:


//--------------------- .text._Z8printGpuPfi      --------------------------
	.section	.text._Z8printGpuPfi,"ax",@progbits
	.align	128
        .global         _Z8printGpuPfi
        .type           _Z8printGpuPfi,@function
        .size           _Z8printGpuPfi,(.L_x_40 - _Z8printGpuPfi)
        .other          _Z8printGpuPfi,@"STO_CUDA_ENTRY STV_DEFAULT"
_Z8printGpuPfi:
.text._Z8printGpuPfi:
[----:B------:R-:W0:Y:S08]  /*0000*/  LDC R1, c[0x0][0x37c] ;  /* 0x0000df00ff017b82 */ /* 0x000e300000000800 */
[----:B------:R-:W1:Y:S01]  /*0010*/  LDC R25, c[0x0][0x388] ;  /* 0x0000e200ff197b82 */ /* 0x000e620000000800 */
[----:B------:R-:W2:Y:S01]  /*0020*/  LDCU UR4, c[0x0][0x2f8] ;  /* 0x00005f00ff0477ac */ /* 0x000ea20008000800 */
[----:B0-----:R-:W-:Y:S01]  /*0030*/  VIADD R1, R1, 0xfffffff8 ;  /* 0xfffffff801017836 */ /* 0x001fe20000000000 */
[----:B------:R-:W0:Y:S04]  /*0040*/  LDCU UR5, c[0x0][0x2fc] ;  /* 0x00005f80ff0577ac */ /* 0x000e280008000800 */
[----:B--2---:R-:W-:-:S02]  /*0050*/  IADD3 R17, P1, PT, R1, UR4, RZ ;  /* 0x0000000401117c10 */ /* 0x004fc4000ff3e0ff */
[----:B-1----:R-:W-:-:S13]  /*0060*/  ISETP.GE.AND P0, PT, R25, 0x1, PT ;  /* 0x000000011900780c */ /* 0x002fda0003f06270 */
[----:B0-----:R-:W-:Y:S05]  /*0070*/  @!P0 EXIT ;  /* 0x000000000000894d */ /* 0x001fea0003800000 */
[----:B------:R-:W-:Y:S01]  /*0080*/  IMAD.X R16, RZ, RZ, UR5, P1 ;  /* 0x00000005ff107e24 */ /* 0x000fe200088e06ff */
[----:B------:R-:W-:Y:S01]  /*0090*/  LOP3.LUT R25, R25, 0x3, RZ, 0xc0, !PT ;  /* 0x0000000319197812 */ /* 0x000fe200078ec0ff */
[----:B------:R-:W-:Y:S01]  /*00a0*/  IMAD.MOV.U32 R24, RZ, RZ, RZ ;  /* 0x000000ffff187224 */ /* 0x000fe200078e00ff */
[----:B------:R-:W0:Y:S06]  /*00b0*/  LDCU.64 UR36, c[0x0][0x358] ;  /* 0x00006b00ff2477ac */ /* 0x000e2c0008000a00 */
.L_x_37:
[----:B------:R-:W1:Y:S01]  /*00c0*/  LDC R5, c[0x0][0x388] ;  /* 0x0000e200ff057b82 */ /* 0x000e620000000800 */
[----:B------:R-:W-:Y:S01]  /*00d0*/  IMAD.MOV.U32 R22, RZ, RZ, RZ ;  /* 0x000000ffff167224 */ /* 0x000fe200078e00ff */
[----:B-1----:R-:W-:Y:S01]  /*00e0*/  ISETP.GE.U32.AND P0, PT, R5, 0x10, PT ;  /* 0x000000100500780c */ /* 0x002fe20003f06070 */
[C---:B------:R-:W-:Y:S01]  /*00f0*/  IMAD R23, R24.reuse, R5, RZ ;  /* 0x0000000518177224 */ /* 0x040fe200078e02ff */
[----:B------:R-:W-:-:S04]  /*0100*/  IADD3 R24, PT, PT, R24, 0x1, RZ ;  /* 0x0000000118187810 */ /* 0x000fc80007ffe0ff */
[----:B------:R-:W-:-:S04]  /*0110*/  ISETP.NE.AND P1, PT, R24, R5, PT ;  /* 0x000000051800720c */ /* 0x000fc80003f25270 */
[----:B------:R-:W-:-:S03]  /*0120*/  P2R R26, PR, RZ, 0x2 ;  /* 0x00000002ff1a7803 */ /* 0x000fc60000000000 */
[----:B------:R-:W-:Y:S06]  /*0130*/  @!P0 BRA `(.L_x_1) ;  /* 0x0000000c00048947 */ /* 0x000fec0003800000 */
[----:B------:R-:W1:Y:S01]  /*0140*/  LDC.64 R2, c[0x0][0x380] ;  /* 0x0000e000ff027b82 */ /* 0x000e620000000a00 */
[----:B------:R-:W-:Y:S01]  /*0150*/  LOP3.LUT R22, R5, 0x7ffffff0, RZ, 0xc0, !PT ;  /* 0x7ffffff005167812 */ /* 0x000fe200078ec0ff */
[----:B------:R-:W-:Y:S01]  /*0160*/  BSSY.RECONVERGENT B6, `(.L_x_1) ;  /* 0x00000be000067945 */ /* 0x000fe20003800200 */
[----:B-1----:R-:W-:-:S03]  /*0170*/  IMAD.WIDE.U32 R2, R23, 0x4, R2 ;  /* 0x0000000417027825 */ /* 0x002fc600078e0002 */
[----:B------:R-:W-:Y:S01]  /*0180*/  IADD3 R28, P0, PT, R2, 0x20, RZ ;  /* 0x00000020021c7810 */ /* 0x000fe20007f1e0ff */
[----:B------:R-:W-:-:S04]  /*0190*/  IMAD.MOV R2, RZ, RZ, -R22 ;  /* 0x000000ffff027224 */ /* 0x000fc800078e0a16 */
[----:B------:R-:W-:-:S08]  /*01a0*/  IMAD.X R29, RZ, RZ, R3, P0 ;  /* 0x000000ffff1d7224 */ /* 0x000fd000000e0603 */
.L_x_18:
[----:B0-----:R-:W2:Y:S01]  /*01b0*/  LDG.E R0, desc[UR36][R28.64+-0x20] ;  /* 0xffffe0241c007981 */ /* 0x001ea2000c1e1900 */
[----:B------:R-:W-:Y:S01]  /*01c0*/  MOV R8, 0x10 ;  /* 0x0000001000087802 */ /* 0x000fe20000000f00 */
[----:B------:R-:W0:Y:S01]  /*01d0*/  LDCU.64 UR4, c[0x4][URZ] ;  /* 0x01000000ff0477ac */ /* 0x000e220008000a00 */
[----:B------:R-:W-:Y:S01]  /*01e0*/  IADD3 R2, PT, PT, R2, 0x10, RZ ;  /* 0x0000001002027810 */ /* 0x000fe20007ffe0ff */
[----:B------:R-:W-:Y:S01]  /*01f0*/  IMAD.MOV.U32 R6, RZ, RZ, R17 ;  /* 0x000000ffff067224 */ /* 0x000fe200078e0011 */
[----:B------:R-:W-:Y:S02]  /*0200*/  MOV R7, R16 ;  /* 0x0000001000077202 */ /* 0x000fe40000000f00 */
[----:B------:R-:W1:Y:S01]  /*0210*/  LDC.64 R8, c[0x4][R8] ;  /* 0x0100000008087b82 */ /* 0x000e620000000a00 */
[----:B------:R-:W-:-:S04]  /*0220*/  ISETP.NE.AND P0, PT, R2, RZ, PT ;  /* 0x000000ff0200720c */ /* 0x000fc80003f05270 */
[----:B------:R-:W-:Y:S01]  /*0230*/  P2R R19, PR, RZ, 0x1 ;  /* 0x00000001ff137803 */ /* 0x000fe20000000000 */
[----:B0-----:R-:W-:Y:S02]  /*0240*/  IMAD.U32 R4, RZ, RZ, UR4 ;  /* 0x00000004ff047e24 */ /* 0x001fe4000f8e00ff */
[----:B------:R-:W-:Y:S01]  /*0250*/  IMAD.U32 R5, RZ, RZ, UR5 ;  /* 0x00000005ff057e24 */ /* 0x000fe2000f8e00ff */
[----:B--2---:R-:W0:Y:S02]  /*0260*/  F2F.F64.F32 R10, R0 ;  /* 0x00000000000a7310 */ /* 0x004e240000201800 */
[----:B01----:R0:W-:Y:S04]  /*0270*/  STL.64 [R1], R10 ;  /* 0x0000000a01007387 */ /* 0x0031e80000100a00 */
[----:B------:R-:W-:-:S07]  /*0280*/  LEPC R20, `(.L_x_2) ;  /* 0x000000001014794e */ /* 0x000fce0000000000 */
[----:B0-----:R-:W-:Y:S05]  /*0290*/  CALL.ABS.NOINC R8 ;  /* 0x0000000008007343 */ /* 0x001fea0003c00000 */
.L_x_2:
[----:B------:R-:W2:Y:S01]  /*02a0*/  LDG.E R0, desc[UR36][R28.64+-0x1c] ;  /* 0xffffe4241c007981 */ /* 0x000ea2000c1e1900 */
[----:B------:R-:W-:Y:S01]  /*02b0*/  MOV R18, 0x10 ;  /* 0x0000001000127802 */ /* 0x000fe20000000f00 */
[----:B------:R-:W0:Y:S01]  /*02c0*/  LDCU.64 UR4, c[0x4][URZ] ;  /* 0x01000000ff0477ac */ /* 0x000e220008000a00 */
[----:B------:R-:W-:Y:S01]  /*02d0*/  IMAD.MOV.U32 R6, RZ, RZ, R17 ;  /* 0x000000ffff067224 */ /* 0x000fe200078e0011 */
[----:B------:R-:W-:Y:S01]  /*02e0*/  MOV R7, R16 ;  /* 0x0000001000077202 */ /* 0x000fe20000000f00 */
[----:B------:R1:W3:Y:S01]  /*02f0*/  LDC.64 R8, c[0x4][R18] ;  /* 0x0100000012087b82 */ /* 0x0002e20000000a00 */
[----:B0-----:R-:W-:Y:S02]  /*0300*/  IMAD.U32 R4, RZ, RZ, UR4 ;  /* 0x00000004ff047e24 */ /* 0x001fe4000f8e00ff */
[----:B------:R-:W-:Y:S01]  /*0310*/  IMAD.U32 R5, RZ, RZ, UR5 ;  /* 0x00000005ff057e24 */ /* 0x000fe2000f8e00ff */
[----:B--2---:R-:W0:Y:S02]  /*0320*/  F2F.F64.F32 R10, R0 ;  /* 0x00000000000a7310 */ /* 0x004e240000201800 */
[----:B0--3--:R1:W-:Y:S04]  /*0330*/  STL.64 [R1], R10 ;  /* 0x0000000a01007387 */ /* 0x0093e80000100a00 */
[----:B------:R-:W-:-:S07]  /*0340*/  LEPC R20, `(.L_x_3) ;  /* 0x000000001014794e */ /* 0x000fce0000000000 */
[----:B-1----:R-:W-:Y:S05]  /*0350*/  CALL.ABS.NOINC R8 ;  /* 0x0000000008007343 */ /* 0x002fea0003c00000 */
.L_x_3:
[----:B------:R-:W2:Y:S01]  /*0360*/  LDG.E R0, desc[UR36][R28.64+-0x18] ;  /* 0xffffe8241c007981 */ /* 0x000ea2000c1e1900 */
[----:B------:R0:W1:Y:S01]  /*0370*/  LDC.64 R8, c[0x4][R18] ;  /* 0x0100000012087b82 */ /* 0x0000620000000a00 */
[----:B------:R-:W3:Y:S01]  /*0380*/  LDCU.64 UR4, c[0x4][URZ] ;  /* 0x01000000ff0477ac */ /* 0x000ee20008000a00 */
[----:B------:R-:W-:Y:S01]  /*0390*/  IMAD.MOV.U32 R6, RZ, RZ, R17 ;  /* 0x000000ffff067224 */ /* 0x000fe200078e0011 */
[----:B------:R-:W-:Y:S01]  /*03a0*/  MOV R7, R16 ;  /* 0x0000001000077202 */ /* 0x000fe20000000f00 */
[----:B---3--:R-:W-:Y:S02]  /*03b0*/  IMAD.U32 R4, RZ, RZ, UR4 ;  /* 0x00000004ff047e24 */ /* 0x008fe4000f8e00ff */
[----:B------:R-:W-:Y:S01]  /*03c0*/  IMAD.U32 R5, RZ, RZ, UR5 ;  /* 0x00000005ff057e24 */ /* 0x000fe2000f8e00ff */
[----:B--2---:R-:W2:Y:S02]  /*03d0*/  F2F.F64.F32 R10, R0 ;  /* 0x00000000000a7310 */ /* 0x004ea40000201800 */
[----:B-12---:R0:W-:Y:S04]  /*03e0*/  STL.64 [R1], R10 ;  /* 0x0000000a01007387 */ /* 0x0061e80000100a00 */
[----:B------:R-:W-:-:S07]  /*03f0*/  LEPC R20, `(.L_x_4) ;  /* 0x000000001014794e */ /* 0x000fce0000000000 */
[----:B0-----:R-:W-:Y:S05]  /*0400*/  CALL.ABS.NOINC R8 ;  /* 0x0000000008007343 */ /* 0x001fea0003c00000 */
.L_x_4:
        /* <DEDUP_REMOVED lines=11> */
.L_x_5:
        /* <DEDUP_REMOVED lines=11> */
.L_x_6:
        /* <DEDUP_REMOVED lines=11> */
.L_x_7:
        /* <DEDUP_REMOVED lines=11> */
.L_x_8:
        /* <DEDUP_REMOVED lines=11> */
.L_x_9:
        /* <DEDUP_REMOVED lines=11> */
.L_x_10:
        /* <DEDUP_REMOVED lines=11> */
.L_x_11:
        /* <DEDUP_REMOVED lines=11> */
.L_x_12:
        /* <DEDUP_REMOVED lines=11> */
.L_x_13:
        /* <DEDUP_REMOVED lines=11> */
.L_x_14:
        /* <DEDUP_REMOVED lines=11> */
.L_x_15:
        /* <DEDUP_REMOVED lines=11> */
.L_x_16:
        /* <DEDUP_REMOVED lines=11> */
.L_x_17:
[----:B------:R-:W-:Y:S02]  /*0d00*/  ISETP.NE.AND P6, PT, R19, RZ, PT ;  /* 0x000000ff1300720c */ /* 0x000fe40003fc5270 */
[----:B------:R-:W-:-:S05]  /*0d10*/  IADD3 R28, P0, PT, R28, 0x40, RZ ;  /* 0x000000401c1c7810 */ /* 0x000fca0007f1e0ff */
[----:B------:R-:W-:-:S06]  /*0d20*/  IMAD.X R29, RZ, RZ, R29, P0 ;  /* 0x000000ffff1d7224 */ /* 0x000fcc00000e061d */
[----:B------:R-:W-:Y:S05]  /*0d30*/  @P6 BRA `(.L_x_18) ;  /* 0xfffffff4001c6947 */ /* 0x000fea000383ffff */
[----:B------:R-:W-:Y:S05]  /*0d40*/  BSYNC.RECONVERGENT B6 ;  /* 0x0000000000067941 */ /* 0x000fea0003800200 */
.L_x_1:
[----:B------:R-:W1:Y:S02]  /*0d50*/  LDC R19, c[0x0][0x388] ;  /* 0x0000e200ff137b82 */ /* 0x000e640000000800 */
[----:B-1----:R-:W-:-:S04]  /*0d60*/  LOP3.LUT R0, R19, 0xf, RZ, 0xc0, !PT ;  /* 0x0000000f13007812 */ /* 0x002fc800078ec0ff */
[----:B------:R-:W-:-:S13]  /*0d70*/  ISETP.NE.AND P0, PT, R0, RZ, PT ;  /* 0x000000ff0000720c */ /* 0x000fda0003f05270 */
[----:B------:R-:W-:Y:S05]  /*0d80*/  @!P0 BRA `(.L_x_19) ;  /* 0x0000000c00688947 */ /* 0x000fea0003800000 */
[----:B------:R-:W1:Y:S01]  /*0d90*/  LDCU UR4, c[0x0][0x2f8] ;  /* 0x00005f00ff0477ac */ /* 0x000e620008000800 */
[----:B------:R-:W-:-:S05]  /*0da0*/  VIADD R0, R0, 0xffffffff ;  /* 0xffffffff00007836 */ /* 0x000fca0000000000 */
[----:B------:R-:W-:Y:S01]  /*0db0*/  ISETP.GE.U32.AND P0, PT, R0, 0x7, PT ;  /* 0x000000070000780c */ /* 0x000fe20003f06070 */
[----:B-1----:R-:W-:-:S12]  /*0dc0*/  VIADD R2, R17, -UR4 ;  /* 0x8000000411027c36 */ /* 0x002fd80008000000 */
[----:B------:R-:W-:Y:S05]  /*0dd0*/  @!P0 BRA `(.L_x_20) ;  /* 0x00000004008c8947 */ /* 0x000fea0003800000 */
[----:B------:R-:W1:Y:S01]  /*0de0*/  LDC.64 R10, c[0x0][0x380] ;  /* 0x0000e000ff0a7b82 */ /* 0x000e620000000a00 */
[----:B------:R-:W-:Y:S01]  /*0df0*/  IADD3 R3, PT, PT, R23, R22, RZ ;  /* 0x0000001617037210 */ /* 0x000fe20007ffe0ff */
[----:B------:R-:W2:Y:S04]  /*0e00*/  LDCU.64 UR4, c[0x4][URZ] ;  /* 0x01000000ff0477ac */ /* 0x000ea80008000a00 */
[----:B-1----:R-:W-:-:S06]  /*0e10*/  IMAD.WIDE.U32 R10, R3, 0x4, R10 ;  /* 0x00000004030a7825 */ /* 0x002fcc00078e000a */
[----:B0-----:R-:W3:Y:S01]  /*0e20*/  LDG.E R10, desc[UR36][R10.64] ;  /* 0x000000240a0a7981 */ /* 0x001ee2000c1e1900 */
[----:B------:R-:W-:Y:S01]  /*0e30*/  MOV R8, 0x10 ;  /* 0x0000001000087802 */ /* 0x000fe20000000f00 */
[----:B--2---:R-:W-:Y:S01]  /*0e40*/  IMAD.U32 R4, RZ, RZ, UR4 ;  /* 0x00000004ff047e24 */ /* 0x004fe2000f8e00ff */
[----:B------:R-:W-:Y:S01]  /*0e50*/  MOV R7, R16 ;  /* 0x0000001000077202 */ /* 0x000fe20000000f00 */
[----:B------:R-:W-:Y:S02]  /*0e60*/  IMAD.U32 R5, RZ, RZ, UR5 ;  /* 0x00000005ff057e24 */ /* 0x000fe4000f8e00ff */
[----:B------:R-:W-:Y:S01]  /*0e70*/  IMAD.MOV.U32 R6, RZ, RZ, R17 ;  /* 0x000000ffff067224 */ /* 0x000fe200078e0011 */
[----:B------:R-:W0:Y:S01]  /*0e80*/  LDC.64 R8, c[0x4][R8] ;  /* 0x0100000008087b82 */ /* 0x000e220000000a00 */
[----:B---3--:R-:W1:Y:S02]  /*0e90*/  F2F.F64.F32 R12, R10 ;  /* 0x0000000a000c7310 */ /* 0x008e640000201800 */
[----:B01----:R1:W-:Y:S03]  /*0ea0*/  STL.64 [R2], R12 ;  /* 0x0000000c02007387 */ /* 0x0033e60000100a00 */
[----:B------:R-:W-:-:S07]  /*0eb0*/  LEPC R20, `(.L_x_21) ;  /* 0x000000001014794e */ /* 0x000fce0000000000 */
[----:B-1----:R-:W-:Y:S05]  /*0ec0*/  CALL.ABS.NOINC R8 ;  /* 0x0000000008007343 */ /* 0x002fea0003c00000 */
.L_x_21:
[----:B------:R-:W0:Y:S01]  /*0ed0*/  LDCU.64 UR4, c[0x0][0x380] ;  /* 0x00007000ff0477ac */ /* 0x000e220008000a00 */
[----:B------:R-:W-:-:S05]  /*0ee0*/  IADD3 R0, P0, PT, R23, R22, RZ ;  /* 0x0000001617007210 */ /* 0x000fca0007f1e0ff */
[----:B------:R-:W-:Y:S01]  /*0ef0*/  IMAD.X R3, RZ, RZ, RZ, P0 ;  /* 0x000000ffff037224 */ /* 0x000fe200000e06ff */
[----:B0-----:R-:W-:-:S04]  /*0f00*/  LEA R28, P0, R0, UR4, 0x2 ;  /* 0x00000004001c7c11 */ /* 0x001fc8000f8010ff */
[----:B------:R-:W-:Y:S01]  /*0f10*/  LEA.HI.X R29, R0, UR5, R3, 0x2, P0 ;  /* 0x00000005001d7c11 */ /* 0x000fe200080f1403 */
[----:B------:R-:W0:Y:S04]  /*0f20*/  LDCU.64 UR4, c[0x4][URZ] ;  /* 0x01000000ff0477ac */ /* 0x000e280008000a00 */
[----:B------:R-:W2:Y:S01]  /*0f30*/  LDG.E R0, desc[UR36][R28.64+0x4] ;  /* 0x000004241c007981 */ /* 0x000ea2000c1e1900 */
[----:B------:R-:W-:Y:S01]  /*0f40*/  MOV R18, 0x10 ;  /* 0x0000001000127802 */ /* 0x000fe20000000f00 */
[----:B------:R-:W-:Y:S01]  /*0f50*/  IMAD.MOV.U32 R7, RZ, RZ, R16 ;  /* 0x000000ffff077224 */ /* 0x000fe200078e0010 */
[----:B------:R-:W-:Y:S02]  /*0f60*/  MOV R6, R17 ;  /* 0x0000001100067202 */ /* 0x000fe40000000f00 */
[----:B------:R1:W3:Y:S01]  /*0f70*/  LDC.64 R8, c[0x4][R18] ;  /* 0x0100000012087b82 */ /* 0x0002e20000000a00 */
[----:B0-----:R-:W-:-:S02]  /*0f80*/  IMAD.U32 R4, RZ, RZ, UR4 ;  /* 0x00000004ff047e24 */ /* 0x001fc4000f8e00ff */
[----:B------:R-:W-:Y:S01]  /*0f90*/  IMAD.U32 R5, RZ, RZ, UR5 ;  /* 0x00000005ff057e24 */ /* 0x000fe2000f8e00ff */
[----:B--2---:R-:W0:Y:S02]  /*0fa0*/  F2F.F64.F32 R10, R0 ;  /* 0x00000000000a7310 */ /* 0x004e240000201800 */
[----:B0--3--:R1:W-:Y:S04]  /*0fb0*/  STL.64 [R2], R10 ;  /* 0x0000000a02007387 */ /* 0x0093e80000100a00 */
[----:B------:R-:W-:-:S07]  /*0fc0*/  LEPC R20, `(.L_x_22) ;  /* 0x000000001014794e */ /* 0x000fce0000000000 */
[----:B-1----:R-:W-:Y:S05]  /*0fd0*/  CALL.ABS.NOINC R8 ;  /* 0x0000000008007343 */ /* 0x002fea0003c00000 */
.L_x_22:
[----:B------:R-:W2:Y:S01]  /*0fe0*/  LDG.E R0, desc[UR36][R28.64+0x8] ;  /* 0x000008241c007981 */ /* 0x000ea2000c1e1900 */
[----:B------:R0:W1:Y:S01]  /*0ff0*/  LDC.64 R8, c[0x4][R18] ;  /* 0x0100000012087b82 */ /* 0x0000620000000a00 */
[----:B------:R-:W3:Y:S01]  /*1000*/  LDCU.64 UR4, c[0x4][URZ] ;  /* 0x01000000ff0477ac */ /* 0x000ee20008000a00 */
[----:B------:R-:W-:Y:S01]  /*1010*/  MOV R6, R17 ;  /* 0x0000001100067202 */ /* 0x000fe20000000f00 */
[----:B------:R-:W-:Y:S02]  /*1020*/  IMAD.MOV.U32 R7, RZ, RZ, R16 ;  /* 0x000000ffff077224 */ /* 0x000fe400078e0010 */
[----:B---3--:R-:W-:Y:S02]  /*1030*/  IMAD.U32 R4, RZ, RZ, UR4 ;  /* 0x00000004ff047e24 */ /* 0x008fe4000f8e00ff */
[----:B------:R-:W-:Y:S01]  /*1040*/  IMAD.U32 R5, RZ, RZ, UR5 ;  /* 0x00000005ff057e24 */ /* 0x000fe2000f8e00ff */
[----:B--2---:R-:W2:Y:S02]  /*1050*/  F2F.F64.F32 R10, R0 ;  /* 0x00000000000a7310 */ /* 0x004ea40000201800 */
[----:B-12---:R0:W-:Y:S04]  /*1060*/  STL.64 [R2], R10 ;  /* 0x0000000a02007387 */ /* 0x0061e80000100a00 */
[----:B------:R-:W-:-:S07]  /*1070*/  LEPC R20, `(.L_x_23) ;  /* 0x000000001014794e */ /* 0x000fce0000000000 */
[----:B0-----:R-:W-:Y:S05]  /*1080*/  CALL.ABS.NOINC R8 ;  /* 0x0000000008007343 */ /* 0x001fea0003c00000 */
.L_x_23:
        /* <DEDUP_REMOVED lines=11> */
.L_x_24:
        /* <DEDUP_REMOVED lines=11> */
.L_x_25:
        /* <DEDUP_REMOVED lines=11> */
.L_x_26:
        /* <DEDUP_REMOVED lines=11> */
.L_x_27:
        /* <DEDUP_REMOVED lines=11> */
.L_x_28:
[----:B------:R-:W-:-:S07]  /*1400*/  VIADD R22, R22, 0x8 ;  /* 0x0000000816167836 */ /* 0x000fce0000000000 */
.L_x_20:
[----:B------:R-:W-:-:S04]  /*1410*/  LOP3.LUT R0, R19, 0x7, RZ, 0xc0, !PT ;  /* 0x0000000713007812 */ /* 0x000fc800078ec0ff */
[----:B------:R-:W-:-:S13]  /*1420*/  ISETP.NE.AND P0, PT, R0, RZ, PT ;  /* 0x000000ff0000720c */ /* 0x000fda0003f05270 */
[----:B------:R-:W-:Y:S05]  /*1430*/  @!P0 BRA `(.L_x_19) ;  /* 0x0000000400bc8947 */ /* 0x000fea0003800000 */
[----:B------:R-:W-:-:S05]  /*1440*/  VIADD R0, R0, 0xffffffff ;  /* 0xffffffff00007836 */ /* 0x000fca0000000000 */
[----:B------:R-:W-:-:S13]  /*1450*/  ISETP.GE.U32.AND P0, PT, R0, 0x3, PT ;  /* 0x000000030000780c */ /* 0x000fda0003f06070 */
[----:B------:R-:W-:Y:S05]  /*1460*/  @!P0 BRA `(.L_x_29) ;  /* 0x0000000000dc8947 */ /* 0x000fea0003800000 */
[----:B------:R-:W1:Y:S01]  /*1470*/  LDC.64 R12, c[0x0][0x380] ;  /* 0x0000e000ff0c7b82 */ /* 0x000e620000000a00 */
[----:B------:R-:W-:Y:S01]  /*1480*/  IADD3 R3, PT, PT, R23, R22, RZ ;  /* 0x0000001617037210 */ /* 0x000fe20007ffe0ff */
[----:B------:R-:W2:Y:S04]  /*1490*/  LDCU.64 UR4, c[0x4][URZ] ;  /* 0x01000000ff0477ac */ /* 0x000ea80008000a00 */
[----:B-1----:R-:W-:-:S05]  /*14a0*/  IMAD.WIDE.U32 R12, R3, 0x4, R12 ;  /* 0x00000004030c7825 */ /* 0x002fca00078e000c */
        /* <DEDUP_REMOVED lines=11> */
.L_x_30:
        /* <DEDUP_REMOVED lines=17> */
.L_x_31:
        /* <DEDUP_REMOVED lines=11> */
.L_x_32:
[----:B------:R-:W2:Y:S01]  /*1720*/  LDG.E R18, desc[UR36][R18.64+0xc] ;  /* 0x00000c2412127981 */ /* 0x000ea2000c1e1900 */
[----:B------:R0:W1:Y:S01]  /*1730*/  LDC.64 R8, c[0x4][R27] ;  /* 0x010000001b087b82 */ /* 0x0000620000000a00 */
[----:B------:R-:W3:Y:S01]  /*1740*/  LDCU.64 UR4, c[0x4][URZ] ;  /* 0x01000000ff0477ac */ /* 0x000ee20008000a00 */
[----:B------:R-:W-:Y:S02]  /*1750*/  IMAD.MOV.U32 R6, RZ, RZ, R17 ;  /* 0x000000ffff067224 */ /* 0x000fe400078e0011 */
[----:B------:R-:W-:Y:S02]  /*1760*/  IMAD.MOV.U32 R7, RZ, RZ, R16 ;  /* 0x000000ffff077224 */ /* 0x000fe400078e0010 */
[----:B---3--:R-:W-:Y:S01]  /*1770*/  IMAD.U32 R4, RZ, RZ, UR4 ;  /* 0x00000004ff047e24 */ /* 0x008fe2000f8e00ff */
[----:B------:R-:W-:Y:S01]  /*1780*/  MOV R5, UR5 ;  /* 0x0000000500057c02 */ /* 0x000fe20008000f00 */
[----:B--2---:R-:W2:Y:S02]  /*1790*/  F2F.F64.F32 R10, R18 ;  /* 0x00000012000a7310 */ /* 0x004ea40000201800 */
[----:B-12---:R0:W-:Y:S04]  /*17a0*/  STL.64 [R2], R10 ;  /* 0x0000000a02007387 */ /* 0x0061e80000100a00 */
[----:B------:R-:W-:-:S07]  /*17b0*/  LEPC R20, `(.L_x_33) ;  /* 0x000000001014794e */ /* 0x000fce0000000000 */
[----:B0-----:R-:W-:Y:S05]  /*17c0*/  CALL.ABS.NOINC R8 ;  /* 0x0000000008007343 */ /* 0x001fea0003c00000 */
.L_x_33:
[----:B------:R-:W-:-:S07]  /*17d0*/  IADD3 R22, PT, PT, R22, 0x4, RZ ;  /* 0x0000000416167810 */ /* 0x000fce0007ffe0ff */
.L_x_29:
[----:B------:R-:W-:-:S13]  /*17e0*/  ISETP.NE.AND P0, PT, R25, RZ, PT ;  /* 0x000000ff1900720c */ /* 0x000fda0003f05270 */
[----:B------:R-:W-:Y:S05]  /*17f0*/  @!P0 BRA `(.L_x_19) ;  /* 0x0000000000cc8947 */ /* 0x000fea0003800000 */
[----:B------:R-:W1:Y:S01]  /*1800*/  LDC.64 R10, c[0x0][0x380] ;  /* 0x0000e000ff0a7b82 */ /* 0x000e620000000a00 */
[----:B------:R-:W-:Y:S01]  /*1810*/  IMAD.IADD R3, R23, 0x1, R22 ;  /* 0x0000000117037824 */ /* 0x000fe200078e0216 */
[----:B------:R-:W-:Y:S01]  /*1820*/  MOV R8, 0x10 ;  /* 0x0000001000087802 */ /* 0x000fe20000000f00 */
[----:B------:R-:W2:Y:S02]  /*1830*/  LDCU.64 UR4, c[0x4][URZ] ;  /* 0x01000000ff0477ac */ /* 0x000ea40008000a00 */
[----:B-1----:R-:W-:-:S06]  /*1840*/  IMAD.WIDE.U32 R10, R3, 0x4, R10 ;  /* 0x00000004030a7825 */ /* 0x002fcc00078e000a */
[----:B0-----:R-:W3:Y:S01]  /*1850*/  LDG.E R10, desc[UR36][R10.64] ;  /* 0x000000240a0a7981 */ /* 0x001ee2000c1e1900 */
[----:B------:R-:W0:Y:S01]  /*1860*/  LDC.64 R8, c[0x4][R8] ;  /* 0x0100000008087b82 */ /* 0x000e220000000a00 */
[----:B------:R-:W-:Y:S01]  /*1870*/  ISETP.NE.AND P0, PT, R25, 0x1, PT ;  /* 0x000000011900780c */ /* 0x000fe20003f05270 */
[----:B--2---:R-:W-:Y:S01]  /*1880*/  IMAD.U32 R4, RZ, RZ, UR4 ;  /* 0x00000004ff047e24 */ /* 0x004fe2000f8e00ff */
[----:B------:R-:W-:Y:S01]  /*1890*/  MOV R5, UR5 ;  /* 0x0000000500057c02 */ /* 0x000fe20008000f00 */
[----:B------:R-:W-:Y:S01]  /*18a0*/  IMAD.MOV.U32 R6, RZ, RZ, R17 ;  /* 0x000000ffff067224 */ /* 0x000fe200078e0011 */
[----:B------:R-:W-:Y:S01]  /*18b0*/  P2R R0, PR, RZ, 0x1 ;  /* 0x00000001ff007803 */ /* 0x000fe20000000000 */
[----:B------:R-:W-:Y:S01]  /*18c0*/  IMAD.MOV.U32 R7, RZ, RZ, R16 ;  /* 0x000000ffff077224 */ /* 0x000fe200078e0010 */
[----:B---3--:R-:W1:Y:S02]  /*18d0*/  F2F.F64.F32 R12, R10 ;  /* 0x0000000a000c7310 */ /* 0x008e640000201800 */
[----:B01----:R1:W-:Y:S05]  /*18e0*/  STL.64 [R2], R12 ;  /* 0x0000000c02007387 */ /* 0x0033ea0000100a00 */
[----:B------:R-:W-:-:S07]  /*18f0*/  LEPC R20, `(.L_x_34) ;  /* 0x000000001014794e */ /* 0x000fce0000000000 */
[----:B-1----:R-:W-:Y:S05]  /*1900*/  CALL.ABS.NOINC R8 ;  /* 0x0000000008007343 */ /* 0x002fea0003c00000 */
.L_x_34:
[----:B------:R-:W-:-:S13]  /*1910*/  ISETP.NE.AND P6, PT, R25, 0x1, PT ;  /* 0x000000011900780c */ /* 0x000fda0003fc5270 */
[----:B------:R-:W-:Y:S05]  /*1920*/  @!P6 BRA `(.L_x_19) ;  /* 0x000000000080e947 */ /* 0x000fea0003800000 */
[----:B------:R-:W0:Y:S01]  /*1930*/  LDCU.64 UR4, c[0x0][0x380] ;  /* 0x00007000ff0477ac */ /* 0x000e220008000a00 */
[----:B------:R-:W-:-:S04]  /*1940*/  IADD3 R22, P0, PT, R23, R22, RZ ;  /* 0x0000001617167210 */ /* 0x000fc80007f1e0ff */
[----:B------:R-:W-:Y:S02]  /*1950*/  IADD3.X R3, PT, PT, RZ, RZ, RZ, P0, !PT ;  /* 0x000000ffff037210 */ /* 0x000fe400007fe4ff */
[----:B0-----:R-:W-:-:S04]  /*1960*/  LEA R18, P0, R22, UR4, 0x2 ;  /* 0x0000000416127c11 */ /* 0x001fc8000f8010ff */
[----:B------:R-:W-:Y:S01]  /*1970*/  LEA.HI.X R19, R22, UR5, R3, 0x2, P0 ;  /* 0x0000000516137c11 */ /* 0x000fe200080f1403 */
[----:B------:R-:W0:Y:S04]  /*1980*/  LDCU.64 UR4, c[0x4][URZ] ;  /* 0x01000000ff0477ac */ /* 0x000e280008000a00 */
[----:B------:R-:W2:Y:S01]  /*1990*/  LDG.E R0, desc[UR36][R18.64+0x4] ;  /* 0x0000042412007981 */ /* 0x000ea2000c1e1900 */
[----:B------:R-:W-:Y:S01]  /*19a0*/  MOV R22, 0x10 ;  /* 0x0000001000167802 */ /* 0x000fe20000000f00 */
[----:B------:R-:W-:Y:S01]  /*19b0*/  IMAD.MOV.U32 R7, RZ, RZ, R16 ;  /* 0x000000ffff077224 */ /* 0x000fe200078e0010 */
[----:B------:R-:W-:Y:S02]  /*19c0*/  ISETP.NE.AND P0, PT, R25, 0x2, PT ;  /* 0x000000021900780c */ /* 0x000fe40003f05270 */
[----:B------:R1:W3:Y:S01]  /*19d0*/  LDC.64 R8, c[0x4][R22] ;  /* 0x0100000016087b82 */ /* 0x0002e20000000a00 */
[----:B------:R-:W-:Y:S01]  /*19e0*/  MOV R6, R17 ;  /* 0x0000001100067202 */ /* 0x000fe20000000f00 */
[----:B0-----:R-:W-:-:S02]  /*19f0*/  IMAD.U32 R4, RZ, RZ, UR4 ;  /* 0x00000004ff047e24 */ /* 0x001fc4000f8e00ff */
[----:B------:R-:W-:Y:S01]  /*1a00*/  IMAD.U32 R5, RZ, RZ, UR5 ;  /* 0x00000005ff057e24 */ /* 0x000fe2000f8e00ff */
[----:B--2---:R0:W2:Y:S02]  /*1a10*/  F2F.F64.F32 R10, R0 ;  /* 0x00000000000a7310 */ /* 0x0040a40000201800 */
[----:B0-----:R-:W-:Y:S01]  /*1a20*/  P2R R0, PR, RZ, 0x1 ;  /* 0x00000001ff007803 */ /* 0x001fe20000000000 */
[----:B--23--:R1:W-:Y:S06]  /*1a30*/  STL.64 [R2], R10 ;  /* 0x0000000a02007387 */ /* 0x00c3ec0000100a00 */
[----:B------:R-:W-:-:S07]  /*1a40*/  LEPC R20, `(.L_x_35) ;  /* 0x000000001014794e */ /* 0x000fce0000000000 */
[----:B-1----:R-:W-:Y:S05]  /*1a50*/  CALL.ABS.NOINC R8 ;  /* 0x0000000008007343 */ /* 0x002fea0003c00000 */
.L_x_35:
[----:B------:R-:W-:-:S13]  /*1a60*/  ISETP.NE.AND P6, PT, R25, 0x2, PT ;  /* 0x000000021900780c */ /* 0x000fda0003fc5270 */
[----:B------:R-:W-:Y:S05]  /*1a70*/  @!P6 BRA `(.L_x_19) ;  /* 0x00000000002ce947 */ /* 0x000fea0003800000 */
[----:B------:R-:W2:Y:S01]  /*1a80*/  LDG.E R18, desc[UR36][R18.64+0x8] ;  /* 0x0000082412127981 */ /* 0x000ea2000c1e1900 */
[----:B------:R-:W0:Y:S01]  /*1a90*/  LDC.64 R22, c[0x4][R22] ;  /* 0x0100000016167b82 */ /* 0x000e220000000a00 */
[----:B------:R-:W1:Y:S01]  /*1aa0*/  LDCU.64 UR4, c[0x4][URZ] ;  /* 0x01000000ff0477ac */ /* 0x000e620008000a00 */
[----:B------:R-:W-:Y:S02]  /*1ab0*/  IMAD.MOV.U32 R6, RZ, RZ, R17 ;  /* 0x000000ffff067224 */ /* 0x000fe400078e0011 */
[----:B------:R-:W-:Y:S02]  /*1ac0*/  IMAD.MOV.U32 R7, RZ, RZ, R16 ;  /* 0x000000ffff077224 */ /* 0x000fe400078e0010 */
[----:B-1----:R-:W-:Y:S01]  /*1ad0*/  IMAD.U32 R4, RZ, RZ, UR4 ;  /* 0x00000004ff047e24 */ /* 0x002fe2000f8e00ff */
[----:B------:R-:W-:Y:S01]  /*1ae0*/  MOV R5, UR5 ;  /* 0x0000000500057c02 */ /* 0x000fe20008000f00 */
[----:B--2---:R-:W1:Y:S02]  /*1af0*/  F2F.F64.F32 R8, R18 ;  /* 0x0000001200087310 */ /* 0x004e640000201800 */
[----:B01----:R1:W-:Y:S04]  /*1b00*/  STL.64 [R2], R8 ;  /* 0x0000000802007387 */ /* 0x0033e80000100a00 */
[----:B------:R-:W-:-:S07]  /*1b10*/  LEPC R20, `(.L_x_19) ;  /* 0x000000001014794e */ /* 0x000fce0000000000 */
[----:B-1----:R-:W-:Y:S05]  /*1b20*/  CALL.ABS.NOINC R22 ;  /* 0x0000000016007343 */ /* 0x002fea0003c00000 */
.L_x_19:
[----:B------:R-:W-:Y:S01]  /*1b30*/  MOV R0, 0x10 ;  /* 0x0000001000007802 */ /* 0x000fe20000000f00 */
[----:B------:R-:W1:Y:S01]  /*1b40*/  LDCU.64 UR4, c[0x4][0x8] ;  /* 0x01000100ff0477ac */ /* 0x000e620008000a00 */
[----:B------:R-:W-:Y:S02]  /*1b50*/  CS2R R6, SRZ ;  /* 0x0000000000067805 */ /* 0x000fe4000001ff00 */
[----:B------:R2:W3:Y:S01]  /*1b60*/  LDC.64 R2, c[0x4][R0] ;  /* 0x0100000000027b82 */ /* 0x0004e20000000a00 */
[----:B-1----:R-:W-:Y:S01]  /*1b70*/  MOV R4, UR4 ;  /* 0x0000000400047c02 */ /* 0x002fe20008000f00 */
[----:B--2---:R-:W-:-:S07]  /*1b80*/  IMAD.U32 R5, RZ, RZ, UR5 ;  /* 0x00000005ff057e24 */ /* 0x004fce000f8e00ff */
[----:B------:R-:W-:-:S07]  /*1b90*/  LEPC R20, `(.L_x_36) ;  /* 0x000000001014794e */ /* 0x000fce0000000000 */
[----:B0--3--:R-:W-:Y:S05]  /*1ba0*/  CALL.ABS.NOINC R2 ;  /* 0x0000000002007343 */ /* 0x009fea0003c00000 */
.L_x_36:
[----:B------:R-:W-:-:S13]  /*1bb0*/  ISETP.NE.AND P6, PT, R26, RZ, PT ;  /* 0x000000ff1a00720c */ /* 0x000fda0003fc5270 */
[----:B------:R-:W-:Y:S05]  /*1bc0*/  @P6 BRA `(.L_x_37) ;  /* 0xffffffe4003c6947 */ /* 0x000fea000383ffff */
[----:B------:R-:W-:Y:S05]  /*1bd0*/  EXIT ;  /* 0x000000000000794d */ /* 0x000fea0003800000 */
.L_x_38:
        /* <DEDUP_REMOVED lines=10> */
.L_x_40:


//--------------------- .nv.global.init           --------------------------
	.section	.nv.global.init,"aw",@progbits
.nv.global.init:
	.type		$str$1,@object
	.size		$str$1,($str - $str$1)
$str$1:
        /*0000*/ 	.byte	0x0a, 0x00
	.type		$str,@object
	.size		$str,(.L_0 - $str)
$str:
        /*0002*/ 	.byte	0x25, 0x30, 0x2e, 0x31, 0x66, 0x09, 0x00
.L_0:


//--------------------- .nv.shared.reserved.0     --------------------------
	.section	.nv.shared.reserved.0,"aw",@nobits
	.weak		__nv_reservedSMEM_offset_0_alias
	.size		__nv_reservedSMEM_offset_0_alias, 0, 64
	.other		__nv_reservedSMEM_offset_0_alias,@"STO_CUDA_RESERVED_SHARED STV_DEFAULT"
__nv_reservedSMEM_offset_0_alias:
	.zero		0
	.zero		64


//--------------------- .nv.constant0._Z8Aloop_FWPfiiii --------------------------
	.section	.nv.constant0._Z8Aloop_FWPfiiii,"a",@progbits
	.sectionflags	@""
	.align	4
.nv.constant0._Z8Aloop_FWPfiiii:
	.zero		920


//--------------------- .nv.constant0._Z8printGpuPfi --------------------------
	.section	.nv.constant0._Z8printGpuPfi,"a",@progbits
	.sectionflags	@""
	.align	4
.nv.constant0._Z8printGpuPfi:
	.zero		908


//--------------------- SYMBOLS --------------------------

	.type		.nv.reservedSmem.offset0,@object
	.size		.nv.reservedSmem.offset0,0x4
	.type		vprintf,@function
